	.headerflags	@"EF_CUDA_TEXMODE_UNIFIED EF_CUDA_64BIT_ADDRESS EF_CUDA_ACCELERATORS EF_CUDA_SM90 EF_CUDA_VIRTUAL_SM(EF_CUDA_SM90)"
	.elftype	@"ET_EXEC"


//--------------------- .nv.info                  --------------------------
	.section	.nv.info,"",@"SHT_CUDA_INFO"
	.align	4


	//----- nvinfo : EIATTR_REGCOUNT
	.align		4
        /*0000*/ 	.byte	0x04, 0x2f
        /*0002*/ 	.short	(.L_3 - .L_2)
	.align		4
.L_2:
        /*0004*/ 	.word	index@(triton_poi_fused__native_batch_norm_legit_no_training__unsafe_index_add_relu_threshold_backward_11)
        /*0008*/ 	.word	0x0000001f


	//----- nvinfo : EIATTR_MIN_STACK_SIZE
	.align		4
.L_3:
        /*000c*/ 	.byte	0x04, 0x12
        /*000e*/ 	.short	(.L_5 - .L_4)
	.align		4
.L_4:
        /*0010*/ 	.word	index@(triton_poi_fused__native_batch_norm_legit_no_training__unsafe_index_add_relu_threshold_backward_11)
        /*0014*/ 	.word	0x00000000


	//----- nvinfo : EIATTR_FRAME_SIZE
	.align		4
.L_5:
        /*0018*/ 	.byte	0x04, 0x11
        /*001a*/ 	.short	(.L_7 - .L_6)
	.align		4
.L_6:
        /*001c*/ 	.word	index@(triton_poi_fused__native_batch_norm_legit_no_training__unsafe_index_add_relu_threshold_backward_11)
        /*0020*/ 	.word	0x00000000


	//----- nvinfo : EIATTR_MIN_STACK_SIZE
	.align		4
.L_7:
        /*0024*/ 	.byte	0x04, 0x12
        /*0026*/ 	.short	(.L_9 - .L_8)
	.align		4
.L_8:
        /*0028*/ 	.word	index@(triton_poi_fused__native_batch_norm_legit_no_training__unsafe_index_add_relu_threshold_backward_11)
        /*002c*/ 	.word	0x00000000
.L_9:


//--------------------- .nv.info.triton_poi_fused__native_batch_norm_legit_no_training__unsafe_index_add_relu_threshold_backward_11 --------------------------
	.section	.nv.info.triton_poi_fused__native_batch_norm_legit_no_training__unsafe_index_add_relu_threshold_backward_11,"",@"SHT_CUDA_INFO"
	.sectionflags	@""
	.align	4


	//----- nvinfo : EIATTR_CUDA_API_VERSION
	.align		4
        /*0000*/ 	.byte	0x04, 0x37
        /*0002*/ 	.short	(.L_11 - .L_10)
.L_10:
        /*0004*/ 	.word	0x0000007c


	//----- nvinfo : EIATTR_KPARAM_INFO
	.align		4
.L_11:
        /*0008*/ 	.byte	0x04, 0x17
        /*000a*/ 	.short	(.L_13 - .L_12)
.L_12:
        /*000c*/ 	.word	0x00000000
        /*0010*/ 	.short	0x000b
        /*0012*/ 	.short	0x0054
        /*0014*/ 	.byte	0x00, 0xf0, 0x11, 0x00


	//----- nvinfo : EIATTR_KPARAM_INFO
	.align		4
.L_13:
        /*0018*/ 	.byte	0x04, 0x17
        /*001a*/ 	.short	(.L_15 - .L_14)
.L_14:
        /*001c*/ 	.word	0x00000000
        /*0020*/ 	.short	0x000a
        /*0022*/ 	.short	0x0050
        /*0024*/ 	.byte	0x00, 0xf0, 0x11, 0x00


	//----- nvinfo : EIATTR_KPARAM_INFO
	.align		4
.L_15:
        /*0028*/ 	.byte	0x04, 0x17
        /*002a*/ 	.short	(.L_17 - .L_16)
.L_16:
        /*002c*/ 	.word	0x00000000
        /*0030*/ 	.short	0x0009
        /*0032*/ 	.short	0x0048
        /*0034*/ 	.byte	0x00, 0xf4, 0x21, 0x00


	//----- nvinfo : EIATTR_KPARAM_INFO
	.align		4
.L_17:
        /*0038*/ 	.byte	0x04, 0x17
        /*003a*/ 	.short	(.L_19 - .L_18)
.L_18:
        /*003c*/ 	.word	0x00000000
        /*0040*/ 	.short	0x0008
        /*0042*/ 	.short	0x0040
        /*0044*/ 	.byte	0x00, 0xf4, 0x21, 0x00


	//----- nvinfo : EIATTR_KPARAM_INFO
	.align		4
.L_19:
        /*0048*/ 	.byte	0x04, 0x17
        /*004a*/ 	.short	(.L_21 - .L_20)
.L_20:
        /*004c*/ 	.word	0x00000000
        /*0050*/ 	.short	0x0007
        /*0052*/ 	.short	0x0038
        /*0054*/ 	.byte	0x00, 0xf4, 0x21, 0x00


	//----- nvinfo : EIATTR_KPARAM_INFO
	.align		4
.L_21:
        /*0058*/ 	.byte	0x04, 0x17
        /*005a*/ 	.short	(.L_23 - .L_22)
.L_22:
        /*005c*/ 	.word	0x00000000
        /*0060*/ 	.short	0x0006
        /*0062*/ 	.short	0x0030
        /*0064*/ 	.byte	0x00, 0xf4, 0x21, 0x00


	//----- nvinfo : EIATTR_KPARAM_INFO
	.align		4
.L_23:
        /*0068*/ 	.byte	0x04, 0x17
        /*006a*/ 	.short	(.L_25 - .L_24)
.L_24:
        /*006c*/ 	.word	0x00000000
        /*0070*/ 	.short	0x0005
        /*0072*/ 	.short	0x0028
        /*0074*/ 	.byte	0x00, 0xf4, 0x21, 0x00


	//----- nvinfo : EIATTR_KPARAM_INFO
	.align		4
.L_25:
        /*0078*/ 	.byte	0x04, 0x17
        /*007a*/ 	.short	(.L_27 - .L_26)
.L_26:
        /*007c*/ 	.word	0x00000000
        /*0080*/ 	.short	0x0004
        /*0082*/ 	.short	0x0020
        /*0084*/ 	.byte	0x00, 0xf4, 0x21, 0x00


	//----- nvinfo : EIATTR_KPARAM_INFO
	.align		4
.L_27:
        /*0088*/ 	.byte	0x04, 0x17
        /*008a*/ 	.short	(.L_29 - .L_28)
.L_28:
        /*008c*/ 	.word	0x00000000
        /*0090*/ 	.short	0x0003
        /*0092*/ 	.short	0x0018
        /*0094*/ 	.byte	0x00, 0xf4, 0x21, 0x00


	//----- nvinfo : EIATTR_KPARAM_INFO
	.align		4
.L_29:
        /*0098*/ 	.byte	0x04, 0x17
        /*009a*/ 	.short	(.L_31 - .L_30)
.L_30:
        /*009c*/ 	.word	0x00000000
        /*00a0*/ 	.short	0x0002
        /*00a2*/ 	.short	0x0010
        /*00a4*/ 	.byte	0x00, 0xf4, 0x21, 0x00


	//----- nvinfo : EIATTR_KPARAM_INFO
	.align		4
.L_31:
        /*00a8*/ 	.byte	0x04, 0x17
        /*00aa*/ 	.short	(.L_33 - .L_32)
.L_32:
        /*00ac*/ 	.word	0x00000000
        /*00b0*/ 	.short	0x0001
        /*00b2*/ 	.short	0x0008
        /*00b4*/ 	.byte	0x00, 0xf4, 0x21, 0x00


	//----- nvinfo : EIATTR_KPARAM_INFO
	.align		4
.L_33:
        /*00b8*/ 	.byte	0x04, 0x17
        /*00ba*/ 	.short	(.L_35 - .L_34)
.L_34:
        /*00bc*/ 	.word	0x00000000
        /*00c0*/ 	.short	0x0000
        /*00c2*/ 	.short	0x0000
        /*00c4*/ 	.byte	0x00, 0xf4, 0x21, 0x00


	//----- nvinfo : EIATTR_SPARSE_MMA_MASK
	.align		4
.L_35:
        /*00c8*/ 	.byte	0x03, 0x50
        /*00ca*/ 	.short	0x0000


	//----- nvinfo : EIATTR_MAXREG_COUNT
	.align		4
        /*00cc*/ 	.byte	0x03, 0x1b
        /*00ce*/ 	.short	0x00ff


	//----- nvinfo : EIATTR_EXIT_INSTR_OFFSETS
	.align		4
        /*00d0*/ 	.byte	0x04, 0x1c
        /*00d2*/ 	.short	(.L_37 - .L_36)


	//   ....[0]....
.L_36:
        /*00d4*/ 	.word	0x00000af0


	//   ....[1]....
        /*00d8*/ 	.word	0x00000b10


	//----- nvinfo : EIATTR_REQNTID
	.align		4
.L_37:
        /*00dc*/ 	.byte	0x04, 0x10
        /*00de*/ 	.short	(.L_39 - .L_38)
.L_38:
        /*00e0*/ 	.word	0x00000080
        /*00e4*/ 	.word	0x00000001
        /*00e8*/ 	.word	0x00000001


	//----- nvinfo : EIATTR_CBANK_PARAM_SIZE
	.align		4
.L_39:
        /*00ec*/ 	.byte	0x03, 0x19
        /*00ee*/ 	.short	0x0058


	//----- nvinfo : EIATTR_PARAM_CBANK
	.align		4
        /*00f0*/ 	.byte	0x04, 0x0a
        /*00f2*/ 	.short	(.L_41 - .L_40)
	.align		4
.L_40:
        /*00f4*/ 	.word	index@(.nv.constant0.triton_poi_fused__native_batch_norm_legit_no_training__unsafe_index_add_relu_threshold_backward_11)
        /*00f8*/ 	.short	0x0210
        /*00fa*/ 	.short	0x0058


	//----- nvinfo : EIATTR_SW_WAR
	.align		4
.L_41:
        /*00fc*/ 	.byte	0x04, 0x36
        /*00fe*/ 	.short	(.L_43 - .L_42)
.L_42:
        /*0100*/ 	.word	0x00000008
.L_43:


//--------------------- .nv.callgraph             --------------------------
	.section	.nv.callgraph,"",@"SHT_CUDA_CALLGRAPH"
	.align	4
	.sectionentsize	8
	.align		4
        /*0000*/ 	.word	0x00000000
	.align		4
        /*0004*/ 	.word	0xffffffff
	.align		4
        /*0008*/ 	.word	0x00000000
	.align		4
        /*000c*/ 	.word	0xfffffffe
	.align		4
        /*0010*/ 	.word	0x00000000
	.align		4
        /*0014*/ 	.word	0xfffffffd
	.align		4
        /*0018*/ 	.word	0x00000000
	.align		4
        /*001c*/ 	.word	0xfffffffc


//--------------------- .nv.constant4             --------------------------
	.section	.nv.constant4,"a",@progbits
	.align	8
	.align		8
.nv.constant4:
        /*0000*/ 	.dword	_$_str
	.align		8
        /*0008*/ 	.dword	_$_str_$_2


//--------------------- .text.triton_poi_fused__native_batch_norm_legit_no_training__unsafe_index_add_relu_threshold_backward_11 --------------------------
	.section	.text.triton_poi_fused__native_batch_norm_legit_no_training__unsafe_index_add_relu_threshold_backward_11,"ax",@progbits
	.sectionflags	@"SHF_BARRIERS=1"
	.align	128
        .global         triton_poi_fused__native_batch_norm_legit_no_training__unsafe_index_add_relu_threshold_backward_11
        .type           triton_poi_fused__native_batch_norm_legit_no_training__unsafe_index_add_relu_threshold_backward_11,@function
        .size           triton_poi_fused__native_batch_norm_legit_no_training__unsafe_index_add_relu_threshold_backward_11,(.L_x_1 - triton_poi_fused__native_batch_norm_legit_no_training__unsafe_index_add_relu_threshold_backward_11)
        .other          triton_poi_fused__native_batch_norm_legit_no_training__unsafe_index_add_relu_threshold_backward_11,@"STO_CUDA_ENTRY STV_DEFAULT"
triton_poi_fused__native_batch_norm_legit_no_training__unsafe_index_add_relu_threshold_backward_11:
.text.triton_poi_fused__native_batch_norm_legit_no_training__unsafe_index_add_relu_threshold_backward_11:
[----:B------:R-:W0:Y:S01]  /*0000*/  LDC R1, c[0x0][0x28] ;  /* 0x00000a00ff017b82 */ /* 0x000e220000000800 */
[----:B------:R-:W1:Y:S07]  /*0010*/  S2R R13, SR_CTAID.Y ;  /* 0x00000000000d7919 */ /* 0x000e6e0000002600 */
[----:B------:R-:W2:Y:S01]  /*0020*/  LDC.64 R10, c[0x0][0x210] ;  /* 0x00008400ff0a7b82 */ /* 0x000ea20000000a00 */
[----:B------:R-:W-:Y:S01]  /*0030*/  ULDC.64 UR6, c[0x0][0x208] ;  /* 0x0000820000067ab9 */ /* 0x000fe20000000a00 */
[----:B------:R-:W3:Y:S01]  /*0040*/  S2R R18, SR_TID.X ;  /* 0x0000000000127919 */ /* 0x000ee20000002100 */
[----:B------:R-:W4:Y:S05]  /*0050*/  S2R R0, SR_CTAID.X ;  /* 0x0000000000007919 */ /* 0x000f2a0000002500 */
[----:B------:R-:W5:Y:S01]  /*0060*/  S2UR UR5, SR_CgaCtaId ;  /* 0x00000000000579c3 */ /* 0x000f620000008800 */
[----:B------:R-:W-:-:S07]  /*0070*/  UMOV UR4, 0x400 ;  /* 0x0000040000047882 */ /* 0x000fce0000000000 */
[----:B------:R-:W2:Y:S01]  /*0080*/  LDC.64 R14, c[0x0][0x220] ;  /* 0x00008800ff0e7b82 */ /* 0x000ea20000000a00 */
[----:B------:R-:W-:Y:S01]  /*0090*/  IMAD.MOV.U32 R28, RZ, RZ, RZ ;  /* 0x000000ffff1c7224 */ /* 0x000fe200078e00ff */
[----:B------:R-:W-:Y:S01]  /*00a0*/  ULDC.64 UR8, c[0x0][0x240] ;  /* 0x0000900000087ab9 */ /* 0x000fe20000000a00 */
[----:B-1----:R-:W-:Y:S02]  /*00b0*/  IMAD.SHL.U32 R17, R13, 0x80, RZ ;  /* 0x000000800d117824 */ /* 0x002fe400078e00ff */
[----:B---3--:R-:W-:Y:S01]  /*00c0*/  IMAD.SHL.U32 R12, R18, 0x4, RZ ;  /* 0x00000004120c7824 */ /* 0x008fe200078e00ff */
[----:B------:R-:W-:Y:S01]  /*00d0*/  SHF.R.U32.HI R5, RZ, 0x5, R18 ;  /* 0x00000005ff057819 */ /* 0x000fe20000011612 */
[----:B----4-:R-:W-:-:S03]  /*00e0*/  IMAD.SHL.U32 R2, R0, 0x4, RZ ;  /* 0x0000000400027824 */ /* 0x010fc600078e00ff */
[----:B------:R-:W-:Y:S02]  /*00f0*/  LOP3.LUT R3, R17, 0x7c, R12, 0xf8, !PT ;  /* 0x0000007c11037812 */ /* 0x000fe400078ef80c */
[----:B------:R-:W-:Y:S02]  /*0100*/  SGXT.U32 R5, R5, 0x2 ;  /* 0x000000020505781a */ /* 0x000fe40000000000 */
[----:B------:R-:W-:Y:S02]  /*0110*/  SHF.R.S32.HI R4, RZ, 0x1f, R3 ;  /* 0x0000001fff047819 */ /* 0x000fe40000011403 */
[----:B------:R-:W-:Y:S02]  /*0120*/  LOP3.LUT R20, R2, R5, RZ, 0xfc, !PT ;  /* 0x0000000502147212 */ /* 0x000fe400078efcff */
[----:B------:R-:W-:Y:S02]  /*0130*/  LEA.HI R4, R4, R3, RZ, 0x7 ;  /* 0x0000000304047211 */ /* 0x000fe400078f38ff */
[----:B------:R-:W-:-:S02]  /*0140*/  ISETP.GE.AND P2, PT, R20, 0x4, PT ;  /* 0x000000041400780c */ /* 0x000fc40003f46270 */
[----:B------:R-:W-:Y:S02]  /*0150*/  LOP3.LUT R6, R4, 0xffffff80, RZ, 0xc0, !PT ;  /* 0xffffff8004067812 */ /* 0x000fe400078ec0ff */
[----:B------:R-:W-:Y:S02]  /*0160*/  SHF.R.S32.HI R8, RZ, 0x7, R4 ;  /* 0x00000007ff087819 */ /* 0x000fe40000011404 */
[C---:B------:R-:W-:Y:S01]  /*0170*/  ISETP.LT.AND P1, PT, R3.reuse, 0x200, !P2 ;  /* 0x000002000300780c */ /* 0x040fe20005721270 */
[----:B------:R-:W-:Y:S01]  /*0180*/  IMAD.IADD R9, R3, 0x1, -R6 ;  /* 0x0000000103097824 */ /* 0x000fe200078e0a06 */
[----:B------:R-:W-:-:S03]  /*0190*/  CS2R R6, SRZ ;  /* 0x0000000000067805 */ /* 0x000fc6000001ff00 */
[----:B------:R-:W-:-:S04]  /*01a0*/  IMAD R5, R20, 0x80, R9 ;  /* 0x0000008014057824 */ /* 0x000fc800078e0209 */
[----:B------:R-:W-:Y:S01]  /*01b0*/  IMAD R3, R8, 0x200, R5 ;  /* 0x0000020008037824 */ /* 0x000fe200078e0205 */
[----:B------:R-:W-:-:S03]  /*01c0*/  CS2R R4, SRZ ;  /* 0x0000000000047805 */ /* 0x000fc6000001ff00 */
[----:B--2---:R-:W-:Y:S01]  /*01d0*/  IMAD.WIDE R22, R3, 0x4, R10 ;  /* 0x0000000403167825 */ /* 0x004fe200078e020a */
[----:B------:R-:W-:Y:S02]  /*01e0*/  SHF.R.S32.HI R16, RZ, 0x18, R13 ;  /* 0x00000018ff107819 */ /* 0x000fe4000001140d */
[----:B------:R-:W-:Y:S01]  /*01f0*/  SHF.R.U32.HI R21, RZ, 0x3, R18 ;  /* 0x00000003ff157819 */ /* 0x000fe20000011612 */
[----:B-----5:R-:W-:Y:S01]  /*0200*/  UPRMT UR4, UR5, 0x654, UR4 ;  /* 0x0000065405047896 */ /* 0x020fe20008000004 */
[----:B------:R1:W2:Y:S01]  /*0210*/  @P1 LDG.E.EL.128 R4, desc[UR6][R22.64] ;  /* 0x0000000616041981 */ /* 0x0002a2000c2e1d00 */
[----:B------:R-:W-:Y:S01]  /*0220*/  SGXT R16, R16, 0x1 ;  /* 0x000000011010781a */ /* 0x000fe20000000200 */
[----:B------:R-:W3:Y:S01]  /*0230*/  LDC.64 R10, c[0x0][0x238] ;  /* 0x00008e00ff0a7b82 */ /* 0x000ee20000000a00 */
[----:B------:R-:W-:Y:S02]  /*0240*/  LOP3.LUT R17, R17, 0x7f, R18, 0xf8, !PT ;  /* 0x0000007f11117812 */ /* 0x000fe400078ef812 */
[----:B------:R-:W-:-:S02]  /*0250*/  LOP3.LUT R19, R12, 0x1fc, RZ, 0xc0, !PT ;  /* 0x000001fc0c137812 */ /* 0x000fc400078ec0ff */
[----:B------:R-:W-:Y:S02]  /*0260*/  LEA.HI R13, R16, R17, RZ, 0x7 ;  /* 0x00000011100d7211 */ /* 0x000fe400078f38ff */
[----:B------:R-:W-:Y:S02]  /*0270*/  LOP3.LUT R16, R21, 0xc, RZ, 0xc0, !PT ;  /* 0x0000000c15107812 */ /* 0x000fe400078ec0ff */
[----:B------:R-:W-:Y:S02]  /*0280*/  LOP3.LUT R12, R13, 0xffffff80, RZ, 0xc0, !PT ;  /* 0xffffff800d0c7812 */ /* 0x000fe400078ec0ff */
[----:B------:R-:W-:Y:S01]  /*0290*/  ISETP.GE.AND P0, PT, R17, 0x200, PT ;  /* 0x000002001100780c */ /* 0x000fe20003f06270 */
[----:B------:R-:W-:Y:S01]  /*02a0*/  IMAD.IADD R19, R19, 0x1, R16 ;  /* 0x0000000113137824 */ /* 0x000fe200078e0210 */
[----:B------:R-:W-:Y:S01]  /*02b0*/  LEA.HI R21, R20, R20, RZ, 0x1 ;  /* 0x0000001414157211 */ /* 0x000fe200078f08ff */
[----:B------:R-:W-:-:S03]  /*02c0*/  IMAD.IADD R13, R17, 0x1, -R12 ;  /* 0x00000001110d7824 */ /* 0x000fc600078e0a0c */
[----:B------:R-:W-:Y:S01]  /*02d0*/  LEA R12, R19, UR4, 0x2 ;  /* 0x00000004130c7c11 */ /* 0x000fe2000f8e10ff */
[----:B------:R-:W-:Y:S02]  /*02e0*/  IMAD.MOV.U32 R19, RZ, RZ, RZ ;  /* 0x000000ffff137224 */ /* 0x000fe400078e00ff */
[----:B0-----:R-:W-:Y:S01]  /*02f0*/  IMAD.WIDE R24, R13, 0x4, R14 ;  /* 0x000000040d187825 */ /* 0x001fe200078e020e */
[----:B------:R-:W-:-:S05]  /*0300*/  LOP3.LUT R15, R21, 0xfffffffe, RZ, 0xc0, !PT ;  /* 0xfffffffe150f7812 */ /* 0x000fca00078ec0ff */
[----:B------:R-:W-:Y:S01]  /*0310*/  IMAD.IADD R27, R20, 0x1, -R15 ;  /* 0x00000001141b7824 */ /* 0x000fe200078e0a0f */
[----:B------:R-:W-:-:S03]  /*0320*/  CS2R R14, SRZ ;  /* 0x00000000000e7805 */ /* 0x000fc6000001ff00 */
[----:B---3--:R-:W-:Y:S01]  /*0330*/  IMAD.WIDE R26, R27, 0x8, R10 ;  /* 0x000000081b1a7825 */ /* 0x008fe200078e020a */
[----:B-1----:R-:W-:Y:S02]  /*0340*/  SHF.R.S32.HI R23, RZ, 0x1, R21 ;  /* 0x00000001ff177819 */ /* 0x002fe40000011415 */
[----:B------:R-:W0:Y:S03]  /*0350*/  LDC.64 R20, c[0x0][0x218] ;  /* 0x00008600ff147b82 */ /* 0x000e260000000a00 */
[----:B------:R-:W-:Y:S01]  /*0360*/  IMAD.WIDE R22, R23, 0x8, R10 ;  /* 0x0000000817167825 */ /* 0x000fe200078e020a */
[----:B------:R-:W-:-:S03]  /*0370*/  CS2R R10, SRZ ;  /* 0x00000000000a7805 */ /* 0x000fc6000001ff00 */
[----:B0-----:R-:W-:Y:S01]  /*0380*/  IMAD.WIDE R20, R13, 0x4, R20 ;  /* 0x000000040d147825 */ /* 0x001fe200078e0214 */
[----:B--2---:R0:W-:Y:S01]  /*0390*/  STS.128 [R12], R4 ;  /* 0x000000040c007388 */ /* 0x0041e20000000c00 */
[----:B------:R-:W-:Y:S08]  /*03a0*/  BAR.SYNC.DEFER_BLOCKING 0x0 ;  /* 0x0000000000007b1d */ /* 0x000ff00000010000 */
[----:B0-----:R-:W0:Y:S08]  /*03b0*/  LDC.64 R6, c[0x0][0x228] ;  /* 0x00008a00ff067b82 */ /* 0x001e300000000a00 */
[----:B------:R-:W1:Y:S01]  /*03c0*/  LDC.64 R4, c[0x0][0x230] ;  /* 0x00008c00ff047b82 */ /* 0x000e620000000a00 */
[----:B------:R2:W3:Y:S04]  /*03d0*/  @!P0 LDG.E.EL R19, desc[UR6][R24.64] ;  /* 0x0000000618138981 */ /* 0x0004e8000c2e1900 */
[----:B------:R-:W4:Y:S04]  /*03e0*/  @!P2 LDG.E.EL.64 R14, desc[UR6][R26.64] ;  /* 0x000000061a0ea981 */ /* 0x000f28000c2e1b00 */
[----:B------:R3:W5:Y:S01]  /*03f0*/  @!P2 LDG.E.EL.64 R10, desc[UR6][R22.64] ;  /* 0x00000006160aa981 */ /* 0x000762000c2e1b00 */
[----:B--2---:R-:W-:-:S02]  /*0400*/  IMAD.MOV.U32 R24, RZ, RZ, RZ ;  /* 0x000000ffff187224 */ /* 0x004fc400078e00ff */
[----:B0-----:R-:W-:-:S04]  /*0410*/  IMAD.WIDE R6, R13, 0x4, R6 ;  /* 0x000000040d067825 */ /* 0x001fc800078e0206 */
[----:B------:R0:W2:Y:S01]  /*0420*/  @!P0 LDG.E.EL R24, desc[UR6][R20.64] ;  /* 0x0000000614188981 */ /* 0x0000a2000c2e1900 */
[----:B-1----:R-:W-:-:S03]  /*0430*/  IMAD.WIDE R4, R13, 0x4, R4 ;  /* 0x000000040d047825 */ /* 0x002fc600078e0204 */
[----:B------:R1:W2:Y:S01]  /*0440*/  @!P0 LDG.E.EL R28, desc[UR6][R6.64] ;  /* 0x00000006061c8981 */ /* 0x0002a2000c2e1900 */
[----:B------:R-:W-:-:S06]  /*0450*/  IMAD.MOV.U32 R13, RZ, RZ, RZ ;  /* 0x000000ffff0d7224 */ /* 0x000fcc00078e00ff */
[----:B------:R0:W2:Y:S01]  /*0460*/  @!P0 LDG.E.EL R13, desc[UR6][R4.64] ;  /* 0x00000006040d8981 */ /* 0x0000a2000c2e1900 */
[----:B------:R-:W-:Y:S01]  /*0470*/  LOP3.LUT R18, R18, 0x7f, RZ, 0xc0, !PT ;  /* 0x0000007f12127812 */ /* 0x000fe200078ec0ff */
[----:B---3--:R-:W-:-:S06]  /*0480*/  FADD R22, R19, 9.9999997473787516356e-06 ;  /* 0x3727c5ac13167421 */ /* 0x008fcc0000000000 */
[----:B------:R-:W3:Y:S01]  /*0490*/  MUFU.SQRT R22, R22 ;  /* 0x0000001600167308 */ /* 0x000ee20000002000 */
[----:B------:R-:W-:Y:S02]  /*04a0*/  LEA R19, R18, UR4, 0x2 ;  /* 0x0000000412137c11 */ /* 0x000fe4000f8e10ff */
[----:B----4-:R-:W-:-:S03]  /*04b0*/  SHF.R.U32.HI R27, RZ, 0x19, R15 ;  /* 0x00000019ff1b7819 */ /* 0x010fc6000001160f */
[----:B0-----:R-:W2:Y:S04]  /*04c0*/  LDS R21, [R19+0x210] ;  /* 0x0002100013157984 */ /* 0x001ea80000000800 */
[----:B------:R-:W0:Y:S04]  /*04d0*/  LDS R23, [R19+0x420] ;  /* 0x0004200013177984 */ /* 0x000e280000000800 */
[----:B------:R-:W4:Y:S01]  /*04e0*/  LDS R25, [R19+0x630] ;  /* 0x0006300013197984 */ /* 0x000f220000000800 */
[----:B---3--:R-:W-:-:S03]  /*04f0*/  FSETP.GT.AND P3, PT, R22, 8.50705917302346158658e+37, PT ;  /* 0x7e8000001600780b */ /* 0x008fc60003f64000 */
[----:B-1----:R-:W1:Y:S01]  /*0500*/  LDS R7, [R19] ;  /* 0x0000000013077984 */ /* 0x002e620000000800 */
[----:B------:R-:W-:Y:S01]  /*0510*/  LOP3.LUT R27, R27, 0x40, RZ, 0xc0, !PT ;  /* 0x000000401b1b7812 */ /* 0x000fe200078ec0ff */
[----:B------:R-:W-:Y:S01]  /*0520*/  BAR.SYNC.DEFER_BLOCKING 0x0 ;  /* 0x0000000000007b1d */ /* 0x000fe20000010000 */
[----:B------:R-:W-:Y:S02]  /*0530*/  FSETP.GEU.AND P2, PT, R22, 1.175494350822287508e-38, PT ;  /* 0x008000001600780b */ /* 0x000fe40003f4e000 */
[----:B------:R-:W-:-:S05]  /*0540*/  IADD3 R5, P4, R14, R27, RZ ;  /* 0x0000001b0e057210 */ /* 0x000fca0007f9e0ff */
[----:B------:R-:W-:Y:S01]  /*0550*/  @P3 FMUL R22, R22, 0.25 ;  /* 0x3e80000016163820 */ /* 0x000fe20000400000 */
[----:B------:R-:W-:Y:S01]  /*0560*/  IMAD.X R14, RZ, RZ, R15, P4 ;  /* 0x000000ffff0e7224 */ /* 0x000fe200020e060f */
[C---:B------:R-:W-:Y:S02]  /*0570*/  LEA R4, P4, R5.reuse, UR8, 0x9 ;  /* 0x0000000805047c11 */ /* 0x040fe4000f8848ff */
[----:B-----5:R-:W-:Y:S02]  /*0580*/  SHF.R.U32.HI R15, RZ, 0x19, R11 ;  /* 0x00000019ff0f7819 */ /* 0x020fe4000001160b */
[----:B------:R-:W-:Y:S01]  /*0590*/  LEA.HI.X R5, R5, UR9, R14, 0x9, P4 ;  /* 0x0000000905057c11 */ /* 0x000fe2000a0f4c0e */
[----:B------:R-:W-:Y:S01]  /*05a0*/  @!P2 FMUL R22, R22, 16777216 ;  /* 0x4b8000001616a820 */ /* 0x000fe20000400000 */
[----:B------:R-:W-:Y:S01]  /*05b0*/  LOP3.LUT R15, R15, 0x40, RZ, 0xc0, !PT ;  /* 0x000000400f0f7812 */ /* 0x000fe200078ec0ff */
[----:B------:R-:W-:-:S04]  /*05c0*/  IMAD.WIDE R4, R9, 0x4, R4 ;  /* 0x0000000409047825 */ /* 0x000fc800078e0204 */
[----:B------:R-:W3:Y:S01]  /*05d0*/  MUFU.RCP R22, R22 ;  /* 0x0000001600167308 */ /* 0x000ee20000001000 */
[----:B------:R-:W-:Y:S01]  /*05e0*/  IADD3 R15, P4, R10, R15, RZ ;  /* 0x0000000f0a0f7210 */ /* 0x000fe20007f9e0ff */
[----:B------:R-:W-:-:S04]  /*05f0*/  IMAD.MOV.U32 R9, RZ, RZ, 0x3e800000 ;  /* 0x3e800000ff097424 */ /* 0x000fc800078e00ff */
[----:B------:R-:W-:Y:S01]  /*0600*/  IMAD.X R10, RZ, RZ, R11, P4 ;  /* 0x000000ffff0a7224 */ /* 0x000fe200020e060b */
[----:B------:R-:W-:Y:S02]  /*0610*/  FSEL R9, R9, 1, P3 ;  /* 0x3f80000009097808 */ /* 0x000fe40001800000 */
[----:B------:R-:W-:-:S03]  /*0620*/  LEA R26, P3, R15, R4, 0xf ;  /* 0x000000040f1a7211 */ /* 0x000fc600078678ff */
[----:B------:R-:W-:Y:S01]  /*0630*/  @!P2 FMUL R9, R9, 16777216 ;  /* 0x4b8000000909a820 */ /* 0x000fe20000400000 */
[----:B------:R-:W-:Y:S01]  /*0640*/  LEA.HI.X R27, R15, R5, R10, 0xf, P3 ;  /* 0x000000050f1b7211 */ /* 0x000fe200018f7c0a */
[----:B------:R-:W-:Y:S02]  /*0650*/  IMAD.SHL.U32 R5, R8, 0x80000, RZ ;  /* 0x0008000008057824 */ /* 0x000fe400078e00ff */
[--C-:B--2---:R-:W-:Y:S01]  /*0660*/  FADD R8, R21, -R24.reuse ;  /* 0x8000001815087221 */ /* 0x104fe20000000000 */
[--C-:B0-----:R-:W-:Y:S01]  /*0670*/  FADD R6, R23, -R24.reuse ;  /* 0x8000001817067221 */ /* 0x101fe20000000000 */
[--C-:B----4-:R-:W-:Y:S01]  /*0680*/  FADD R4, R25, -R24.reuse ;  /* 0x8000001819047221 */ /* 0x110fe20000000000 */
[----:B---3--:R-:W-:Y:S01]  /*0690*/  FMUL R9, R22, R9 ;  /* 0x0000000916097220 */ /* 0x008fe20000400000 */
[----:B-1----:R-:W-:Y:S01]  /*06a0*/  FADD R24, R7, -R24 ;  /* 0x8000001807187221 */ /* 0x002fe20000000000 */
[----:B------:R-:W-:Y:S01]  /*06b0*/  IMAD.WIDE R26, R5, 0x4, R26 ;  /* 0x00000004051a7825 */ /* 0x000fe200078e021a */
[----:B------:R-:W0:Y:S03]  /*06c0*/  LDC.64 R20, c[0x0][0x248] ;  /* 0x00009200ff147b82 */ /* 0x000e260000000a00 */
[C---:B------:R-:W-:Y:S01]  /*06d0*/  FMUL R8, R9.reuse, R8 ;  /* 0x0000000809087220 */ /* 0x040fe20000400000 */
[C---:B------:R-:W-:Y:S01]  /*06e0*/  FMUL R6, R9.reuse, R6 ;  /* 0x0000000609067220 */ /* 0x040fe20000400000 */
[C---:B------:R-:W-:Y:S01]  /*06f0*/  FMUL R4, R9.reuse, R4 ;  /* 0x0000000409047220 */ /* 0x040fe20000400000 */
[----:B------:R-:W-:Y:S01]  /*0700*/  FMUL R24, R9, R24 ;  /* 0x0000001809187220 */ /* 0x000fe20000400000 */
[-CC-:B------:R-:W-:Y:S01]  /*0710*/  FFMA R9, R8, R28.reuse, R13.reuse ;  /* 0x0000001c08097223 */ /* 0x180fe2000000000d */
[-CC-:B------:R-:W-:Y:S01]  /*0720*/  FFMA R10, R6, R28.reuse, R13.reuse ;  /* 0x0000001c060a7223 */ /* 0x180fe2000000000d */
[-CC-:B------:R-:W-:Y:S01]  /*0730*/  FFMA R11, R4, R28.reuse, R13.reuse ;  /* 0x0000001c040b7223 */ /* 0x180fe2000000000d */
[----:B------:R-:W-:Y:S01]  /*0740*/  FFMA R24, R24, R28, R13 ;  /* 0x0000001c18187223 */ /* 0x000fe2000000000d */
[----:B------:R-:W1:Y:S01]  /*0750*/  LDC.64 R22, c[0x0][0x250] ;  /* 0x00009400ff167b82 */ /* 0x000e620000000a00 */
[----:B------:R-:W-:-:S02]  /*0760*/  FSETP.GEU.AND P3, PT, R9, RZ, PT ;  /* 0x000000ff0900720b */ /* 0x000fc40003f6e000 */
[----:B------:R-:W-:Y:S02]  /*0770*/  FSETP.GEU.AND P4, PT, R10, RZ, PT ;  /* 0x000000ff0a00720b */ /* 0x000fe40003f8e000 */
[C---:B------:R-:W-:Y:S02]  /*0780*/  FSETP.GEU.AND P2, PT, R24.reuse, RZ, PT ;  /* 0x000000ff1800720b */ /* 0x040fe40003f4e000 */
[----:B------:R-:W-:Y:S02]  /*0790*/  FSETP.GEU.AND P5, PT, R11, RZ, PT ;  /* 0x000000ff0b00720b */ /* 0x000fe40003fae000 */
[----:B------:R-:W-:Y:S02]  /*07a0*/  FSEL R8, R24, RZ, P2 ;  /* 0x000000ff18087208 */ /* 0x000fe40001000000 */
[----:B------:R-:W-:Y:S02]  /*07b0*/  FSEL R9, R9, RZ, P3 ;  /* 0x000000ff09097208 */ /* 0x000fe40001800000 */
[----:B------:R-:W-:-:S02]  /*07c0*/  FSEL R10, R10, RZ, P4 ;  /* 0x000000ff0a0a7208 */ /* 0x000fc40002000000 */
[----:B------:R-:W-:Y:S01]  /*07d0*/  FSEL R11, R11, RZ, P5 ;  /* 0x000000ff0b0b7208 */ /* 0x000fe20002800000 */
[----:B------:R-:W-:Y:S04]  /*07e0*/  STS [R19], R8 ;  /* 0x0000000813007388 */ /* 0x000fe80000000800 */
[----:B------:R-:W-:Y:S04]  /*07f0*/  STS [R19+0x210], R9 ;  /* 0x0002100913007388 */ /* 0x000fe80000000800 */
[----:B------:R-:W-:Y:S04]  /*0800*/  STS [R19+0x420], R10 ;  /* 0x0004200a13007388 */ /* 0x000fe80000000800 */
[----:B------:R2:W-:Y:S01]  /*0810*/  STS [R19+0x630], R11 ;  /* 0x0006300b13007388 */ /* 0x0005e20000000800 */
[----:B------:R-:W-:Y:S01]  /*0820*/  BAR.SYNC.DEFER_BLOCKING 0x0 ;  /* 0x0000000000007b1d */ /* 0x000fe20000010000 */
[----:B------:R-:W-:-:S02]  /*0830*/  CS2R R4, SRZ ;  /* 0x0000000000047805 */ /* 0x000fc4000001ff00 */
[----:B------:R-:W-:-:S06]  /*0840*/  CS2R R6, SRZ ;  /* 0x0000000000067805 */ /* 0x000fcc000001ff00 */
[----:B------:R-:W3:Y:S04]  /*0850*/  @P1 LDG.E.128 R4, desc[UR6][R26.64] ;  /* 0x000000061a041981 */ /* 0x000ee8000c1e1d00 */
[----:B------:R-:W3:Y:S01]  /*0860*/  LDS.128 R12, [R12] ;  /* 0x000000000c0c7984 */ /* 0x000ee20000000c00 */
[----:B------:R-:W-:Y:S01]  /*0870*/  IMAD.IADD R0, R17, 0x1, R0 ;  /* 0x0000000111007824 */ /* 0x000fe200078e0200 */
[----:B------:R-:W-:-:S03]  /*0880*/  ISETP.LT.AND P0, PT, R2, 0x4, !P0 ;  /* 0x000000040200780c */ /* 0x000fc60004701270 */
[----:B------:R-:W-:Y:S02]  /*0890*/  IMAD.SHL.U32 R17, R0, 0x4, RZ ;  /* 0x0000000400117824 */ /* 0x000fe400078e00ff */
[----:B-1----:R-:W-:-:S04]  /*08a0*/  IMAD.WIDE R22, R3, 0x4, R22 ;  /* 0x0000000403167825 */ /* 0x002fc800078e0216 */
[----:B0-----:R-:W-:-:S05]  /*08b0*/  IMAD.WIDE R20, R17, 0x4, R20 ;  /* 0x0000000411147825 */ /* 0x001fca00078e0214 */
[----:B------:R-:W-:Y:S01]  /*08c0*/  @P0 STG.E.128 desc[UR6][R20.64], R8 ;  /* 0x0000000814000986 */ /* 0x000fe2000c101d06 */
[----:B------:R-:W-:Y:S02]  /*08d0*/  FSETP.GTU.AND P4, PT, R9, RZ, PT ;  /* 0x000000ff0900720b */ /* 0x000fe40003f8c000 */
[----:B------:R-:W-:Y:S02]  /*08e0*/  FSETP.GTU.AND P3, PT, R10, RZ, PT ;  /* 0x000000ff0a00720b */ /* 0x000fe40003f6c000 */
[----:B------:R-:W-:Y:S02]  /*08f0*/  FSETP.GTU.AND P5, PT, R8, RZ, PT ;  /* 0x000000ff0800720b */ /* 0x000fe40003fac000 */
[----:B------:R-:W-:Y:S01]  /*0900*/  FSETP.GTU.AND P2, PT, R11, RZ, PT ;  /* 0x000000ff0b00720b */ /* 0x000fe20003f4c000 */
[----:B------:R-:W-:Y:S01]  /*0910*/  IMAD.IADD R16, R16, 0x1, R19 ;  /* 0x0000000110107824 */ /* 0x000fe200078e0213 */
[----:B------:R-:W-:Y:S02]  /*0920*/  SEL R17, RZ, 0x1, P3 ;  /* 0x00000001ff117807 */ /* 0x000fe40001800000 */
[----:B--2---:R-:W-:Y:S01]  /*0930*/  SEL R19, RZ, 0x1, P2 ;  /* 0x00000001ff137807 */ /* 0x004fe20001000000 */
[----:B---3--:R-:W-:Y:S01]  /*0940*/  FADD R4, R12, R4 ;  /* 0x000000040c047221 */ /* 0x008fe20000000000 */
[----:B------:R-:W-:Y:S01]  /*0950*/  FADD R5, R13, R5 ;  /* 0x000000050d057221 */ /* 0x000fe20000000000 */
[----:B------:R-:W-:Y:S01]  /*0960*/  FADD R6, R14, R6 ;  /* 0x000000060e067221 */ /* 0x000fe20000000000 */
[----:B------:R-:W-:-:S05]  /*0970*/  FADD R7, R15, R7 ;  /* 0x000000070f077221 */ /* 0x000fca0000000000 */
[----:B------:R-:W-:Y:S01]  /*0980*/  @P1 STG.E.128 desc[UR6][R22.64], R4 ;  /* 0x0000000416001986 */ /* 0x000fe2000c101d06 */
[----:B------:R-:W-:Y:S01]  /*0990*/  BAR.SYNC.DEFER_BLOCKING 0x0 ;  /* 0x0000000000007b1d */ /* 0x000fe20000010000 */
[----:B------:R-:W-:Y:S02]  /*09a0*/  SEL R13, RZ, 0x1, P5 ;  /* 0x00000001ff0d7807 */ /* 0x000fe40002800000 */
[----:B------:R-:W-:-:S03]  /*09b0*/  SEL R15, RZ, 0x1, P4 ;  /* 0x00000001ff0f7807 */ /* 0x000fc60002000000 */
[----:B------:R-:W-:Y:S04]  /*09c0*/  STS.U8 [R18+UR4], R13 ;  /* 0x0000000d12007988 */ /* 0x000fe80008000004 */
[----:B------:R-:W-:Y:S04]  /*09d0*/  STS.U8 [R18+UR4+0x84], R15 ;  /* 0x0000840f12007988 */ /* 0x000fe80008000004 */
[----:B------:R-:W-:Y:S04]  /*09e0*/  STS.U8 [R18+UR4+0x108], R17 ;  /* 0x0001081112007988 */ /* 0x000fe80008000004 */
[----:B------:R-:W-:Y:S01]  /*09f0*/  STS.U8 [R18+UR4+0x18c], R19 ;  /* 0x00018c1312007988 */ /* 0x000fe20008000004 */
[----:B------:R-:W-:Y:S01]  /*0a00*/  ULDC.64 UR4, c[0x0][0x258] ;  /* 0x0000960000047ab9 */ /* 0x000fe20000000a00 */
[----:B------:R-:W-:Y:S06]  /*0a10*/  BAR.SYNC.DEFER_BLOCKING 0x0 ;  /* 0x0000000000007b1d */ /* 0x000fec0000010000 */
[----:B------:R-:W0:Y:S04]  /*0a20*/  LDS.U8 R0, [R16] ;  /* 0x0000000010007984 */ /* 0x000e280000000000 */
[----:B------:R-:W1:Y:S04]  /*0a30*/  LDS.U8 R2, [R16+0x1] ;  /* 0x0000010010027984 */ /* 0x000e680000000000 */
[----:B------:R-:W2:Y:S04]  /*0a40*/  LDS.U8 R4, [R16+0x2] ;  /* 0x0000020010047984 */ /* 0x000ea80000000000 */
[----:B------:R-:W3:Y:S01]  /*0a50*/  LDS.U8 R5, [R16+0x3] ;  /* 0x0000030010057984 */ /* 0x000ee20000000000 */
[----:B0-----:R-:W-:-:S02]  /*0a60*/  LOP3.LUT R0, R0, 0x1, RZ, 0xc0, !PT ;  /* 0x0000000100007812 */ /* 0x001fc400078ec0ff */
[----:B-1----:R-:W-:Y:S02]  /*0a70*/  LOP3.LUT R7, R2, 0x1, RZ, 0xc0, !PT ;  /* 0x0000000102077812 */ /* 0x002fe400078ec0ff */
[----:B------:R-:W-:Y:S02]  /*0a80*/  IADD3 R2, P0, R3, UR4, RZ ;  /* 0x0000000403027c10 */ /* 0x000fe4000ff1e0ff */
[----:B--2---:R-:W-:Y:S02]  /*0a90*/  LOP3.LUT R4, R4, 0x1, RZ, 0xc0, !PT ;  /* 0x0000000104047812 */ /* 0x004fe400078ec0ff */
[----:B---3--:R-:W-:Y:S02]  /*0aa0*/  LOP3.LUT R5, R5, 0x1, RZ, 0xc0, !PT ;  /* 0x0000000105057812 */ /* 0x008fe400078ec0ff */
[----:B------:R-:W-:Y:S02]  /*0ab0*/  PRMT R7, R0, 0x3340, R7 ;  /* 0x0000334000077816 */ /* 0x000fe40000000007 */
[----:B------:R-:W-:-:S02]  /*0ac0*/  PRMT R4, R4, 0x3340, R5 ;  /* 0x0000334004047816 */ /* 0x000fc40000000005 */
[----:B------:R-:W-:Y:S02]  /*0ad0*/  LEA.HI.X.SX32 R3, R3, UR5, 0x1, P0 ;  /* 0x0000000503037c11 */ /* 0x000fe400080f0eff */
[----:B------:R-:W-:Y:S01]  /*0ae0*/  PRMT R7, R7, 0x5410, R4 ;  /* 0x0000541007077816 */ /* 0x000fe20000000004 */
[----:B------:R-:W-:Y:S06]  /*0af0*/  @!P1 EXIT ;  /* 0x000000000000994d */ /* 0x000fec0003800000 */
[----:B------:R-:W-:Y:S01]  /*0b00*/  STG.E desc[UR6][R2.64], R7 ;  /* 0x0000000702007986 */ /* 0x000fe2000c101906 */
[----:B------:R-:W-:Y:S05]  /*0b10*/  EXIT ;  /* 0x000000000000794d */ /* 0x000fea0003800000 */
.L_x_0:
[----:B------:R-:W-:-:S00]  /*0b20*/  BRA `(.L_x_0) ;  /* 0xfffffffc00fc7947 */ /* 0x000fc0000383ffff */
[----:B------:R-:W-:-:S00]  /*0b30*/  NOP ;  /* 0x0000000000007918 */ /* 0x000fc00000000000 */
        /* <DEDUP_REMOVED lines=12> */
.L_x_1:


//--------------------- .nv.global.init           --------------------------
	.section	.nv.global.init,"aw",@progbits
.nv.global.init:
	.type		_$_str,@object
	.size		_$_str,(_$_str_$_2 - _$_str)
_$_str:
        /*0000*/ 	.byte	0x5f, 0x5f, 0x43, 0x55, 0x44, 0x41, 0x5f, 0x46, 0x54, 0x5a, 0x00
	.type		_$_str_$_2,@object
	.size		_$_str_$_2,(.L_1 - _$_str_$_2)
_$_str_$_2:
        /*000b*/ 	.byte	0x5f, 0x5f, 0x43, 0x55, 0x44, 0x41, 0x5f, 0x50, 0x52, 0x45, 0x43, 0x5f, 0x53, 0x51, 0x52, 0x54
        /*001b*/ 	.byte	0x00
.L_1:


//--------------------- .nv.shared.triton_poi_fused__native_batch_norm_legit_no_training__unsafe_index_add_relu_threshold_backward_11 --------------------------
	.section	.nv.shared.triton_poi_fused__native_batch_norm_legit_no_training__unsafe_index_add_relu_threshold_backward_11,"aw",@nobits
	.sectionflags	@""
	.align	16
	.zero		1024


//--------------------- .nv.constant0.triton_poi_fused__native_batch_norm_legit_no_training__unsafe_index_add_relu_threshold_backward_11 --------------------------
	.section	.nv.constant0.triton_poi_fused__native_batch_norm_legit_no_training__unsafe_index_add_relu_threshold_backward_11,"a",@progbits
	.sectionflags	@""
	.align	4
.nv.constant0.triton_poi_fused__native_batch_norm_legit_no_training__unsafe_index_add_relu_threshold_backward_11:
	.zero		616
